	.headerflags	@"EF_CUDA_TEXMODE_UNIFIED EF_CUDA_64BIT_ADDRESS EF_CUDA_ACCELERATORS EF_CUDA_SM90 EF_CUDA_VIRTUAL_SM(EF_CUDA_SM90)"
	.elftype	@"ET_EXEC"


//--------------------- .nv.info                  --------------------------
	.section	.nv.info,"",@"SHT_CUDA_INFO"
	.align	4


	//----- nvinfo : EIATTR_REGCOUNT
	.align		4
        /*0000*/ 	.byte	0x04, 0x2f
        /*0002*/ 	.short	(.L_3 - .L_2)
	.align		4
.L_2:
        /*0004*/ 	.word	index@(triton_poi_fused__native_batch_norm_legit_no_training_relu_3)
        /*0008*/ 	.word	0x00000011


	//----- nvinfo : EIATTR_MIN_STACK_SIZE
	.align		4
.L_3:
        /*000c*/ 	.byte	0x04, 0x12
        /*000e*/ 	.short	(.L_5 - .L_4)
	.align		4
.L_4:
        /*0010*/ 	.word	index@(triton_poi_fused__native_batch_norm_legit_no_training_relu_3)
        /*0014*/ 	.word	0x00000000


	//----- nvinfo : EIATTR_FRAME_SIZE
	.align		4
.L_5:
        /*0018*/ 	.byte	0x04, 0x11
        /*001a*/ 	.short	(.L_7 - .L_6)
	.align		4
.L_6:
        /*001c*/ 	.word	index@(triton_poi_fused__native_batch_norm_legit_no_training_relu_3)
        /*0020*/ 	.word	0x00000000


	//----- nvinfo : EIATTR_MIN_STACK_SIZE
	.align		4
.L_7:
        /*0024*/ 	.byte	0x04, 0x12
        /*0026*/ 	.short	(.L_9 - .L_8)
	.align		4
.L_8:
        /*0028*/ 	.word	index@(triton_poi_fused__native_batch_norm_legit_no_training_relu_3)
        /*002c*/ 	.word	0x00000000
.L_9:


//--------------------- .nv.info.triton_poi_fused__native_batch_norm_legit_no_training_relu_3 --------------------------
	.section	.nv.info.triton_poi_fused__native_batch_norm_legit_no_training_relu_3,"",@"SHT_CUDA_INFO"
	.sectionflags	@""
	.align	4


	//----- nvinfo : EIATTR_CUDA_API_VERSION
	.align		4
        /*0000*/ 	.byte	0x04, 0x37
        /*0002*/ 	.short	(.L_11 - .L_10)
.L_10:
        /*0004*/ 	.word	0x0000007c


	//----- nvinfo : EIATTR_KPARAM_INFO
	.align		4
.L_11:
        /*0008*/ 	.byte	0x04, 0x17
        /*000a*/ 	.short	(.L_13 - .L_12)
.L_12:
        /*000c*/ 	.word	0x00000000
        /*0010*/ 	.short	0x0006
        /*0012*/ 	.short	0x0030
        /*0014*/ 	.byte	0x00, 0xf0, 0x11, 0x00


	//----- nvinfo : EIATTR_KPARAM_INFO
	.align		4
.L_13:
        /*0018*/ 	.byte	0x04, 0x17
        /*001a*/ 	.short	(.L_15 - .L_14)
.L_14:
        /*001c*/ 	.word	0x00000000
        /*0020*/ 	.short	0x0005
        /*0022*/ 	.short	0x0028
        /*0024*/ 	.byte	0x00, 0xf4, 0x21, 0x00


	//----- nvinfo : EIATTR_KPARAM_INFO
	.align		4
.L_15:
        /*0028*/ 	.byte	0x04, 0x17
        /*002a*/ 	.short	(.L_17 - .L_16)
.L_16:
        /*002c*/ 	.word	0x00000000
        /*0030*/ 	.short	0x0004
        /*0032*/ 	.short	0x0020
        /*0034*/ 	.byte	0x00, 0xf4, 0x21, 0x00


	//----- nvinfo : EIATTR_KPARAM_INFO
	.align		4
.L_17:
        /*0038*/ 	.byte	0x04, 0x17
        /*003a*/ 	.short	(.L_19 - .L_18)
.L_18:
        /*003c*/ 	.word	0x00000000
        /*0040*/ 	.short	0x0003
        /*0042*/ 	.short	0x0018
        /*0044*/ 	.byte	0x00, 0xf4, 0x21, 0x00


	//----- nvinfo : EIATTR_KPARAM_INFO
	.align		4
.L_19:
        /*0048*/ 	.byte	0x04, 0x17
        /*004a*/ 	.short	(.L_21 - .L_20)
.L_20:
        /*004c*/ 	.word	0x00000000
        /*0050*/ 	.short	0x0002
        /*0052*/ 	.short	0x0010
        /*0054*/ 	.byte	0x00, 0xf4, 0x21, 0x00


	//----- nvinfo : EIATTR_KPARAM_INFO
	.align		4
.L_21:
        /*0058*/ 	.byte	0x04, 0x17
        /*005a*/ 	.short	(.L_23 - .L_22)
.L_22:
        /*005c*/ 	.word	0x00000000
        /*0060*/ 	.short	0x0001
        /*0062*/ 	.short	0x0008
        /*0064*/ 	.byte	0x00, 0xf4, 0x21, 0x00


	//----- nvinfo : EIATTR_KPARAM_INFO
	.align		4
.L_23:
        /*0068*/ 	.byte	0x04, 0x17
        /*006a*/ 	.short	(.L_25 - .L_24)
.L_24:
        /*006c*/ 	.word	0x00000000
        /*0070*/ 	.short	0x0000
        /*0072*/ 	.short	0x0000
        /*0074*/ 	.byte	0x00, 0xf4, 0x21, 0x00


	//----- nvinfo : EIATTR_SPARSE_MMA_MASK
	.align		4
.L_25:
        /*0078*/ 	.byte	0x03, 0x50
        /*007a*/ 	.short	0x0000


	//----- nvinfo : EIATTR_MAXREG_COUNT
	.align		4
        /*007c*/ 	.byte	0x03, 0x1b
        /*007e*/ 	.short	0x00ff


	//----- nvinfo : EIATTR_EXIT_INSTR_OFFSETS
	.align		4
        /*0080*/ 	.byte	0x04, 0x1c
        /*0082*/ 	.short	(.L_27 - .L_26)


	//   ....[0]....
.L_26:
        /*0084*/ 	.word	0x00000350


	//----- nvinfo : EIATTR_REQNTID
	.align		4
.L_27:
        /*0088*/ 	.byte	0x04, 0x10
        /*008a*/ 	.short	(.L_29 - .L_28)
.L_28:
        /*008c*/ 	.word	0x00000100
        /*0090*/ 	.word	0x00000001
        /*0094*/ 	.word	0x00000001


	//----- nvinfo : EIATTR_CBANK_PARAM_SIZE
	.align		4
.L_29:
        /*0098*/ 	.byte	0x03, 0x19
        /*009a*/ 	.short	0x0034


	//----- nvinfo : EIATTR_PARAM_CBANK
	.align		4
        /*009c*/ 	.byte	0x04, 0x0a
        /*009e*/ 	.short	(.L_31 - .L_30)
	.align		4
.L_30:
        /*00a0*/ 	.word	index@(.nv.constant0.triton_poi_fused__native_batch_norm_legit_no_training_relu_3)
        /*00a4*/ 	.short	0x0210
        /*00a6*/ 	.short	0x0034


	//----- nvinfo : EIATTR_SW_WAR
	.align		4
.L_31:
        /*00a8*/ 	.byte	0x04, 0x36
        /*00aa*/ 	.short	(.L_33 - .L_32)
.L_32:
        /*00ac*/ 	.word	0x00000008
.L_33:


//--------------------- .nv.callgraph             --------------------------
	.section	.nv.callgraph,"",@"SHT_CUDA_CALLGRAPH"
	.align	4
	.sectionentsize	8
	.align		4
        /*0000*/ 	.word	0x00000000
	.align		4
        /*0004*/ 	.word	0xffffffff
	.align		4
        /*0008*/ 	.word	0x00000000
	.align		4
        /*000c*/ 	.word	0xfffffffe
	.align		4
        /*0010*/ 	.word	0x00000000
	.align		4
        /*0014*/ 	.word	0xfffffffd
	.align		4
        /*0018*/ 	.word	0x00000000
	.align		4
        /*001c*/ 	.word	0xfffffffc


//--------------------- .nv.constant4             --------------------------
	.section	.nv.constant4,"a",@progbits
	.align	8
	.align		8
.nv.constant4:
        /*0000*/ 	.dword	_$_str
	.align		8
        /*0008*/ 	.dword	_$_str_$_2


//--------------------- .text.triton_poi_fused__native_batch_norm_legit_no_training_relu_3 --------------------------
	.section	.text.triton_poi_fused__native_batch_norm_legit_no_training_relu_3,"ax",@progbits
	.align	128
        .global         triton_poi_fused__native_batch_norm_legit_no_training_relu_3
        .type           triton_poi_fused__native_batch_norm_legit_no_training_relu_3,@function
        .size           triton_poi_fused__native_batch_norm_legit_no_training_relu_3,(.L_x_1 - triton_poi_fused__native_batch_norm_legit_no_training_relu_3)
        .other          triton_poi_fused__native_batch_norm_legit_no_training_relu_3,@"STO_CUDA_ENTRY STV_DEFAULT"
triton_poi_fused__native_batch_norm_legit_no_training_relu_3:
.text.triton_poi_fused__native_batch_norm_legit_no_training_relu_3:
[----:B------:R-:W-:Y:S01]  /*0000*/  LDC R1, c[0x0][0x28] ;  /* 0x00000a00ff017b82 */ /* 0x000fe20000000800 */
[----:B------:R-:W1:Y:S07]  /*0010*/  S2R R0, SR_TID.X ;  /* 0x0000000000007919 */ /* 0x000e6e0000002100 */
[----:B------:R-:W2:Y:S01]  /*0020*/  LDC.64 R6, c[0x0][0x220] ;  /* 0x00008800ff067b82 */ /* 0x000ea20000000a00 */
[----:B------:R-:W-:Y:S01]  /*0030*/  ULDC.64 UR4, c[0x0][0x208] ;  /* 0x0000820000047ab9 */ /* 0x000fe20000000a00 */
[----:B------:R-:W3:Y:S06]  /*0040*/  S2R R5, SR_CTAID.X ;  /* 0x0000000000057919 */ /* 0x000eec0000002500 */
[----:B------:R-:W4:Y:S08]  /*0050*/  LDC.64 R8, c[0x0][0x228] ;  /* 0x00008a00ff087b82 */ /* 0x000f300000000a00 */
[----:B------:R-:W5:Y:S01]  /*0060*/  LDC.64 R10, c[0x0][0x230] ;  /* 0x00008c00ff0a7b82 */ /* 0x000f620000000a00 */
[----:B-1----:R-:W-:-:S02]  /*0070*/  SHF.L.U32 R0, R0, 0x1, RZ ;  /* 0x0000000100007819 */ /* 0x002fc400000006ff */
[----:B---3--:R-:W-:Y:S02]  /*0080*/  SHF.R.S32.HI R3, RZ, 0x16, R5 ;  /* 0x00000016ff037819 */ /* 0x008fe40000011405 */
[----:B------:R-:W-:Y:S02]  /*0090*/  LOP3.LUT R0, R0, 0x1fe, RZ, 0xc0, !PT ;  /* 0x000001fe00007812 */ /* 0x000fe400078ec0ff */
[----:B------:R-:W-:Y:S02]  /*00a0*/  SGXT R3, R3, 0x1 ;  /* 0x000000010303781a */ /* 0x000fe40000000200 */
[----:B------:R-:W-:Y:S02]  /*00b0*/  LEA R0, R5, R0, 0x9 ;  /* 0x0000000005007211 */ /* 0x000fe400078e48ff */
[----:B------:R-:W1:Y:S02]  /*00c0*/  LDC.64 R4, c[0x0][0x218] ;  /* 0x00008600ff047b82 */ /* 0x000e640000000a00 */
[----:B------:R-:W-:-:S04]  /*00d0*/  LEA.HI R3, R3, R0, RZ, 0xc ;  /* 0x0000000003037211 */ /* 0x000fc800078f60ff */
[----:B------:R-:W-:-:S04]  /*00e0*/  SHF.R.S32.HI R3, RZ, 0xc, R3 ;  /* 0x0000000cff037819 */ /* 0x000fc80000011403 */
[----:B------:R-:W-:-:S04]  /*00f0*/  LEA.HI R2, R3, R3, RZ, 0x9 ;  /* 0x0000000303027211 */ /* 0x000fc800078f48ff */
[----:B------:R-:W-:-:S04]  /*0100*/  LOP3.LUT R2, R2, 0xfffffe00, RZ, 0xc0, !PT ;  /* 0xfffffe0002027812 */ /* 0x000fc800078ec0ff */
[----:B------:R-:W-:Y:S02]  /*0110*/  IADD3 R13, R3, -R2, RZ ;  /* 0x80000002030d7210 */ /* 0x000fe40007ffe0ff */
[----:B------:R-:W3:Y:S03]  /*0120*/  LDC.64 R2, c[0x0][0x210] ;  /* 0x00008400ff027b82 */ /* 0x000ee60000000a00 */
[----:B--2---:R-:W-:-:S06]  /*0130*/  IMAD.WIDE R6, R13, 0x4, R6 ;  /* 0x000000040d067825 */ /* 0x004fcc00078e0206 */
[----:B------:R-:W2:Y:S01]  /*0140*/  LDG.E.EL R6, desc[UR4][R6.64] ;  /* 0x0000000406067981 */ /* 0x000ea2000c2e1900 */
[----:B-1----:R-:W-:-:S05]  /*0150*/  IMAD.WIDE R4, R13, 0x4, R4 ;  /* 0x000000040d047825 */ /* 0x002fca00078e0204 */
[----:B------:R1:W2:Y:S01]  /*0160*/  LDG.E.EL R12, desc[UR4][R4.64] ;  /* 0x00000004040c7981 */ /* 0x0002a2000c2e1900 */
[----:B---3--:R-:W-:Y:S01]  /*0170*/  IMAD.WIDE R2, R0, 0x4, R2 ;  /* 0x0000000400027825 */ /* 0x008fe200078e0202 */
[----:B------:R-:W-:Y:S01]  /*0180*/  HFMA2.MMA R14, -RZ, RZ, 1.625, 0 ;  /* 0x3e800000ff0e7435 */ /* 0x000fe200000001ff */
[----:B-1----:R-:W1:Y:S04]  /*0190*/  LDC.64 R4, c[0x0][0x238] ;  /* 0x00008e00ff047b82 */ /* 0x002e680000000a00 */
[----:B------:R-:W3:Y:S01]  /*01a0*/  LDG.E.64 R2, desc[UR4][R2.64] ;  /* 0x0000000402027981 */ /* 0x000ee2000c1e1b00 */
[----:B----4-:R-:W-:-:S04]  /*01b0*/  IMAD.WIDE R8, R13, 0x4, R8 ;  /* 0x000000040d087825 */ /* 0x010fc800078e0208 */
[----:B-----5:R-:W-:Y:S02]  /*01c0*/  IMAD.WIDE R10, R13, 0x4, R10 ;  /* 0x000000040d0a7825 */ /* 0x020fe400078e020a */
[----:B------:R-:W4:Y:S04]  /*01d0*/  LDG.E.EL R8, desc[UR4][R8.64] ;  /* 0x0000000408087981 */ /* 0x000f28000c2e1900 */
[----:B------:R-:W4:Y:S01]  /*01e0*/  LDG.E.EL R11, desc[UR4][R10.64] ;  /* 0x000000040a0b7981 */ /* 0x000f22000c2e1900 */
[----:B-1----:R-:W-:-:S04]  /*01f0*/  IMAD.WIDE R4, R0, 0x4, R4 ;  /* 0x0000000400047825 */ /* 0x002fc800078e0204 */
[----:B--2---:R-:W-:-:S04]  /*0200*/  FADD R6, R6, 0.0010000000474974513054 ;  /* 0x3a83126f06067421 */ /* 0x004fc80000000000 */
[----:B------:R-:W1:Y:S02]  /*0210*/  MUFU.SQRT R7, R6 ;  /* 0x0000000600077308 */ /* 0x000e640000002000 */
[C---:B-1----:R-:W-:Y:S02]  /*0220*/  FSETP.GT.AND P0, PT, R7.reuse, 8.50705917302346158658e+37, PT ;  /* 0x7e8000000700780b */ /* 0x042fe40003f04000 */
[----:B------:R-:W-:-:S11]  /*0230*/  FSETP.GEU.AND P1, PT, R7, 1.175494350822287508e-38, PT ;  /* 0x008000000700780b */ /* 0x000fd60003f2e000 */
[----:B------:R-:W-:-:S04]  /*0240*/  @P0 FMUL R7, R7, 0.25 ;  /* 0x3e80000007070820 */ /* 0x000fc80000400000 */
[----:B------:R-:W-:-:S06]  /*0250*/  @!P1 FMUL R7, R7, 16777216 ;  /* 0x4b80000007079820 */ /* 0x000fcc0000400000 */
[----:B------:R-:W1:Y:S01]  /*0260*/  MUFU.RCP R7, R7 ;  /* 0x0000000700077308 */ /* 0x000e620000001000 */
[----:B------:R-:W-:Y:S01]  /*0270*/  FSEL R14, R14, 1, P0 ;  /* 0x3f8000000e0e7808 */ /* 0x000fe20000000000 */
[----:B---3--:R-:W-:-:S04]  /*0280*/  FADD R2, R2, -R12 ;  /* 0x8000000c02027221 */ /* 0x008fc80000000000 */
[----:B------:R-:W-:Y:S01]  /*0290*/  @!P1 FMUL R14, R14, 16777216 ;  /* 0x4b8000000e0e9820 */ /* 0x000fe20000400000 */
[----:B------:R-:W-:-:S03]  /*02a0*/  FADD R3, R3, -R12 ;  /* 0x8000000c03037221 */ /* 0x000fc60000000000 */
[----:B-1----:R-:W-:-:S04]  /*02b0*/  FMUL R14, R7, R14 ;  /* 0x0000000e070e7220 */ /* 0x002fc80000400000 */
[-C--:B------:R-:W-:Y:S01]  /*02c0*/  FMUL R2, R2, R14.reuse ;  /* 0x0000000e02027220 */ /* 0x080fe20000400000 */
[----:B------:R-:W-:-:S03]  /*02d0*/  FMUL R14, R3, R14 ;  /* 0x0000000e030e7220 */ /* 0x000fc60000400000 */
[C-C-:B----4-:R-:W-:Y:S01]  /*02e0*/  FFMA R2, R8.reuse, R2, R11.reuse ;  /* 0x0000000208027223 */ /* 0x150fe2000000000b */
[----:B------:R-:W-:-:S04]  /*02f0*/  FFMA R14, R8, R14, R11 ;  /* 0x0000000e080e7223 */ /* 0x000fc8000000000b */
[----:B------:R-:W-:Y:S02]  /*0300*/  FSETP.GEU.AND P0, PT, R2, RZ, PT ;  /* 0x000000ff0200720b */ /* 0x000fe40003f0e000 */
[----:B------:R-:W-:Y:S02]  /*0310*/  FSETP.GEU.AND P1, PT, R14, RZ, PT ;  /* 0x000000ff0e00720b */ /* 0x000fe40003f2e000 */
[----:B------:R-:W-:Y:S02]  /*0320*/  FSEL R2, R2, RZ, P0 ;  /* 0x000000ff02027208 */ /* 0x000fe40000000000 */
[----:B------:R-:W-:-:S05]  /*0330*/  FSEL R3, R14, RZ, P1 ;  /* 0x000000ff0e037208 */ /* 0x000fca0000800000 */
[----:B------:R-:W-:Y:S01]  /*0340*/  STG.E.64 desc[UR4][R4.64], R2 ;  /* 0x0000000204007986 */ /* 0x000fe2000c101b04 */
[----:B------:R-:W-:Y:S05]  /*0350*/  EXIT ;  /* 0x000000000000794d */ /* 0x000fea0003800000 */
.L_x_0:
[----:B------:R-:W-:-:S00]  /*0360*/  BRA `(.L_x_0) ;  /* 0xfffffffc00fc7947 */ /* 0x000fc0000383ffff */
[----:B------:R-:W-:-:S00]  /*0370*/  NOP ;  /* 0x0000000000007918 */ /* 0x000fc00000000000 */
        /* <DEDUP_REMOVED lines=8> */
.L_x_1:


//--------------------- .nv.global.init           --------------------------
	.section	.nv.global.init,"aw",@progbits
.nv.global.init:
	.type		_$_str,@object
	.size		_$_str,(_$_str_$_2 - _$_str)
_$_str:
        /*0000*/ 	.byte	0x5f, 0x5f, 0x43, 0x55, 0x44, 0x41, 0x5f, 0x46, 0x54, 0x5a, 0x00
	.type		_$_str_$_2,@object
	.size		_$_str_$_2,(.L_1 - _$_str_$_2)
_$_str_$_2:
        /*000b*/ 	.byte	0x5f, 0x5f, 0x43, 0x55, 0x44, 0x41, 0x5f, 0x50, 0x52, 0x45, 0x43, 0x5f, 0x53, 0x51, 0x52, 0x54
        /*001b*/ 	.byte	0x00
.L_1:


//--------------------- .nv.constant0.triton_poi_fused__native_batch_norm_legit_no_training_relu_3 --------------------------
	.section	.nv.constant0.triton_poi_fused__native_batch_norm_legit_no_training_relu_3,"a",@progbits
	.sectionflags	@""
	.align	4
.nv.constant0.triton_poi_fused__native_batch_norm_legit_no_training_relu_3:
	.zero		580
